//
// Generated by NVIDIA NVVM Compiler
//
// Compiler Build ID: CL-36424714
// Cuda compilation tools, release 13.0, V13.0.88
// Based on NVVM 20.0.0
//

.version 9.0
.target sm_100
.address_size 64

	// .globl	_Z7multiGoPf

.visible .entry _Z7multiGoPf(
	.param .u64 .ptr .align 1 _Z7multiGoPf_param_0
)
{
	.reg .b32 	%r<3>;
	.reg .b32 	%f<4>;
	.reg .b64 	%rd<5>;

	ld.param.u64 	%rd1, [_Z7multiGoPf_param_0];
	cvta.to.global.u64 	%rd2, %rd1;
	mov.u32 	%r1, %tid.x;
	add.s32 	%r2, %r1, 1;
	cvt.rn.f32.u32 	%f1, %r2;
	mul.wide.u32 	%rd3, %r1, 4;
	add.s64 	%rd4, %rd2, %rd3;
	ld.global.f32 	%f2, [%rd4];
	add.f32 	%f3, %f2, %f1;
	st.global.f32 	[%rd4], %f3;
	ret;

}


// ===== COMPILED SASS (sm_100) =====

	.target	sm_100

	.elftype	@"ET_EXEC"


//--------------------- .note.nv.tkinfo           --------------------------
	.section	.note.nv.tkinfo,"",@"SHT_NOTE"
	.sectionflags	@"SHF_NOTE_NV_TKINFO"
	.tkinfo
        /*0018*/ 	.word	0x00000002
        /*0030*/ 	.string	""
        /*0030*/ 	.string	"ptxas"
        /*0030*/ 	.string	"Cuda compilation tools, release 13.0, V13.0.88"
        /*0030*/ 	.string	"Build cuda_13.0.r13.0/compiler.36424714_0"
        /*0030*/ 	.string	"-arch sm_100 -m 64 "



//--------------------- .note.nv.cuinfo           --------------------------
	.section	.note.nv.cuinfo,"",@"SHT_NOTE"
	.sectionflags	@"SHF_NOTE_NV_CUINFO"
        /*0018*/ 	.short	0x0002
        /*001a*/ 	.short	0x0064
        /*001c*/ 	.short	0x0082
	.zero		2


//--------------------- .nv.info                  --------------------------
	.section	.nv.info,"",@"SHT_CUDA_INFO"
	.align	4


	//----- nvinfo : EIATTR_REGCOUNT
	.align		4
        /*0000*/ 	.byte	0x04, 0x2f
        /*0002*/ 	.short	(.L_1 - .L_0)
	.align		4
.L_0:
        /*0004*/ 	.word	index@(_Z7multiGoPf)
        /*0008*/ 	.word	0x0000000a


	//----- nvinfo : EIATTR_FRAME_SIZE
	.align		4
.L_1:
        /*000c*/ 	.byte	0x04, 0x11
        /*000e*/ 	.short	(.L_3 - .L_2)
	.align		4
.L_2:
        /*0010*/ 	.word	index@(_Z7multiGoPf)
        /*0014*/ 	.word	0x00000000


	//----- nvinfo : EIATTR_MIN_STACK_SIZE
	.align		4
.L_3:
        /*0018*/ 	.byte	0x04, 0x12
        /*001a*/ 	.short	(.L_5 - .L_4)
	.align		4
.L_4:
        /*001c*/ 	.word	index@(_Z7multiGoPf)
        /*0020*/ 	.word	0x00000000
.L_5:


//--------------------- .nv.compat                --------------------------
	.section	.nv.compat,"",@"SHT_CUDA_COMPAT_INFO"
	.align	4
        /*0000*/ 	.byte	0x02, 0x09, 0x00, 0x00, 0x02, 0x02, 0x01, 0x00, 0x02, 0x05, 0x05, 0x00, 0x03, 0x07, 0x01, 0x01
        /*0010*/ 	.byte	0x02, 0x03, 0x00, 0x00, 0x02, 0x06, 0x01, 0x00, 0x04, 0x0b, 0x08, 0x00, 0x09, 0x00, 0x00, 0x00
        /*0020*/ 	.byte	0x00, 0x00, 0x00, 0x00


//--------------------- .nv.info._Z7multiGoPf     --------------------------
	.section	.nv.info._Z7multiGoPf,"",@"SHT_CUDA_INFO"
	.sectionflags	@""
	.align	4


	//----- nvinfo : EIATTR_CUDA_API_VERSION
	.align		4
        /*0000*/ 	.byte	0x04, 0x37
        /*0002*/ 	.short	(.L_7 - .L_6)
.L_6:
        /*0004*/ 	.word	0x00000082


	//----- nvinfo : EIATTR_KPARAM_INFO
	.align		4
.L_7:
        /*0008*/ 	.byte	0x04, 0x17
        /*000a*/ 	.short	(.L_9 - .L_8)
.L_8:
        /*000c*/ 	.word	0x00000000
        /*0010*/ 	.short	0x0000
        /*0012*/ 	.short	0x0000
        /*0014*/ 	.byte	0x00, 0xf5, 0x21, 0x00


	//----- nvinfo : EIATTR_SPARSE_MMA_MASK
	.align		4
.L_9:
        /*0018*/ 	.byte	0x03, 0x50
        /*001a*/ 	.short	0x0000


	//----- nvinfo : EIATTR_MAXREG_COUNT
	.align		4
        /*001c*/ 	.byte	0x03, 0x1b
        /*001e*/ 	.short	0x00ff


	//----- nvinfo : EIATTR_MERCURY_ISA_VERSION
	.align		4
        /*0020*/ 	.byte	0x03, 0x5f
        /*0022*/ 	.short	0x0101


	//----- nvinfo : EIATTR_VRC_CTA_INIT_COUNT
	.align		4
        /*0024*/ 	.byte	0x02, 0x4a
	.zero		1
	.zero		1


	//----- nvinfo : EIATTR_EXIT_INSTR_OFFSETS
	.align		4
        /*0028*/ 	.byte	0x04, 0x1c
        /*002a*/ 	.short	(.L_11 - .L_10)


	//   ....[0]....
.L_10:
        /*002c*/ 	.word	0x000000a0


	//----- nvinfo : EIATTR_CBANK_PARAM_SIZE
	.align		4
.L_11:
        /*0030*/ 	.byte	0x03, 0x19
        /*0032*/ 	.short	0x0008


	//----- nvinfo : EIATTR_PARAM_CBANK
	.align		4
        /*0034*/ 	.byte	0x04, 0x0a
        /*0036*/ 	.short	(.L_13 - .L_12)
	.align		4
.L_12:
        /*0038*/ 	.word	index@(.nv.constant0._Z7multiGoPf)
        /*003c*/ 	.short	0x0380
        /*003e*/ 	.short	0x0008


	//----- nvinfo : EIATTR_SW_WAR
	.align		4
.L_13:
        /*0040*/ 	.byte	0x04, 0x36
        /*0042*/ 	.short	(.L_15 - .L_14)
.L_14:
        /*0044*/ 	.word	0x00000008
.L_15:


//--------------------- .nv.callgraph             --------------------------
	.section	.nv.callgraph,"",@"SHT_CUDA_CALLGRAPH"
	.align	4
	.sectionentsize	8
	.align		4
        /*0000*/ 	.word	0x00000000
	.align		4
        /*0004*/ 	.word	0xffffffff
	.align		4
        /*0008*/ 	.word	0x00000000
	.align		4
        /*000c*/ 	.word	0xfffffffe
	.align		4
        /*0010*/ 	.word	0x00000000
	.align		4
        /*0014*/ 	.word	0xfffffffd
	.align		4
        /*0018*/ 	.word	0x00000000
	.align		4
        /*001c*/ 	.word	0xfffffffc


//--------------------- .text._Z7multiGoPf        --------------------------
	.section	.text._Z7multiGoPf,"ax",@progbits
	.align	128
        .global         _Z7multiGoPf
        .type           _Z7multiGoPf,@function
        .size           _Z7multiGoPf,(.L_x_1 - _Z7multiGoPf)
        .other          _Z7multiGoPf,@"STO_CUDA_ENTRY STV_DEFAULT"
_Z7multiGoPf:
.text._Z7multiGoPf:
[----:B------:R-:W-:Y:S01]  /*0000*/  LDC R1, c[0x0][0x37c] ;  /* 0x0000df00ff017b82 */ /* 0x000fe20000000800 */
[----:B------:R-:W0:Y:S07]  /*0010*/  S2R R7, SR_TID.X ;  /* 0x0000000000077919 */ /* 0x000e2e0000002100 */
[----:B------:R-:W0:Y:S01]  /*0020*/  LDC.64 R2, c[0x0][0x380] ;  /* 0x0000e000ff027b82 */ /* 0x000e220000000a00 */
[----:B------:R-:W1:Y:S01]  /*0030*/  LDCU.64 UR4, c[0x0][0x358] ;  /* 0x00006b00ff0477ac */ /* 0x000e620008000a00 */
[----:B0-----:R-:W-:-:S05]  /*0040*/  IMAD.WIDE.U32 R2, R7, 0x4, R2 ;  /* 0x0000000407027825 */ /* 0x001fca00078e0002 */
[----:B-1----:R-:W2:Y:S01]  /*0050*/  LDG.E R5, desc[UR4][R2.64] ;  /* 0x0000000402057981 */ /* 0x002ea2000c1e1900 */
[----:B------:R-:W-:-:S04]  /*0060*/  IADD3 R0, PT, PT, R7, 0x1, RZ ;  /* 0x0000000107007810 */ /* 0x000fc80007ffe0ff */
[----:B------:R-:W-:-:S05]  /*0070*/  I2FP.F32.U32 R0, R0 ;  /* 0x0000000000007245 */ /* 0x000fca0000201000 */
[----:B--2---:R-:W-:-:S05]  /*0080*/  FADD R5, R0, R5 ;  /* 0x0000000500057221 */ /* 0x004fca0000000000 */
[----:B------:R-:W-:Y:S01]  /*0090*/  STG.E desc[UR4][R2.64], R5 ;  /* 0x0000000502007986 */ /* 0x000fe2000c101904 */
[----:B------:R-:W-:Y:S05]  /*00a0*/  EXIT ;  /* 0x000000000000794d */ /* 0x000fea0003800000 */
.L_x_0:
[----:B------:R-:W-:-:S00]  /*00b0*/  BRA `(.L_x_0) ;  /* 0xfffffffc00fc7947 */ /* 0x000fc0000383ffff */
[----:B------:R-:W-:-:S00]  /*00c0*/  NOP ;  /* 0x0000000000007918 */ /* 0x000fc00000000000 */
        /* <DEDUP_REMOVED lines=11> */
.L_x_1:


//--------------------- .nv.shared.reserved.0     --------------------------
	.section	.nv.shared.reserved.0,"aw",@nobits
	.weak		__nv_reservedSMEM_offset_0_alias
	.size		__nv_reservedSMEM_offset_0_alias, 0, 64
	.other		__nv_reservedSMEM_offset_0_alias,@"STO_CUDA_RESERVED_SHARED STV_DEFAULT"
__nv_reservedSMEM_offset_0_alias:
	.zero		0
	.zero		64


//--------------------- .nv.constant0._Z7multiGoPf --------------------------
	.section	.nv.constant0._Z7multiGoPf,"a",@progbits
	.sectionflags	@""
	.align	4
.nv.constant0._Z7multiGoPf:
	.zero		904


//--------------------- SYMBOLS --------------------------

	.type		.nv.reservedSmem.offset0,@object
	.size		.nv.reservedSmem.offset0,0x4
